//
// Generated by NVIDIA NVVM Compiler
//
// Compiler Build ID: CL-36424714
// Cuda compilation tools, release 13.0, V13.0.88
// Based on NVVM 20.0.0
//

.version 9.0
.target sm_100
.address_size 64

	// .globl	_Z6cal_piPdidii
// _ZZ6cal_piPdidiiE10s_blocksum has been demoted

.visible .entry _Z6cal_piPdidii(
	.param .u64 .ptr .align 1 _Z6cal_piPdidii_param_0,
	.param .u32 _Z6cal_piPdidii_param_1,
	.param .f64 _Z6cal_piPdidii_param_2,
	.param .u32 _Z6cal_piPdidii_param_3,
	.param .u32 _Z6cal_piPdidii_param_4
)
{
	.reg .pred 	%p<8>;
	.reg .b32 	%r<37>;
	.reg .b64 	%rd<5>;
	.reg .b64 	%fd<112>;
	// demoted variable
	.shared .align 8 .b8 _ZZ6cal_piPdidiiE10s_blocksum[256];
	ld.param.u64 	%rd1, [_Z6cal_piPdidii_param_0];
	ld.param.u32 	%r15, [_Z6cal_piPdidii_param_1];
	ld.param.f64 	%fd8, [_Z6cal_piPdidii_param_2];
	ld.param.u32 	%r16, [_Z6cal_piPdidii_param_3];
	ld.param.u32 	%r17, [_Z6cal_piPdidii_param_4];
	mov.u32 	%r1, %ctaid.x;
	mov.u32 	%r18, %ntid.x;
	mov.u32 	%r2, %tid.x;
	mad.lo.s32 	%r35, %r1, %r18, %r2;
	shl.b32 	%r19, %r2, 3;
	mov.u32 	%r20, _ZZ6cal_piPdidiiE10s_blocksum;
	add.s32 	%r4, %r20, %r19;
	setp.ge.s32 	%p1, %r35, %r15;
	mov.f64 	%fd111, 0d0000000000000000;
	@%p1 bra 	$L__BB0_6;
	mul.lo.s32 	%r5, %r17, %r16;
	add.s32 	%r21, %r35, %r5;
	max.s32 	%r22, %r15, %r21;
	setp.lt.s32 	%p2, %r21, %r15;
	selp.u32 	%r23, 1, 0, %p2;
	add.s32 	%r24, %r21, %r23;
	sub.s32 	%r25, %r22, %r24;
	div.u32 	%r26, %r25, %r5;
	add.s32 	%r6, %r26, %r23;
	and.b32  	%r27, %r6, 3;
	setp.eq.s32 	%p3, %r27, 3;
	mov.f64 	%fd111, 0d0000000000000000;
	@%p3 bra 	$L__BB0_4;
	add.s32 	%r28, %r6, 1;
	and.b32  	%r29, %r28, 3;
	neg.s32 	%r33, %r29;
	mov.f64 	%fd111, 0d0000000000000000;
$L__BB0_3:
	.pragma "nounroll";
	cvt.rn.f64.s32 	%fd13, %r35;
	add.f64 	%fd14, %fd13, 0d3FE0000000000000;
	mul.f64 	%fd15, %fd8, %fd14;
	fma.rn.f64 	%fd16, %fd15, %fd15, 0d3FF0000000000000;
	mov.f64 	%fd17, 0d4010000000000000;
	div.rn.f64 	%fd18, %fd17, %fd16;
	add.f64 	%fd111, %fd111, %fd18;
	add.s32 	%r35, %r35, %r5;
	add.s32 	%r33, %r33, 1;
	setp.ne.s32 	%p4, %r33, 0;
	@%p4 bra 	$L__BB0_3;
$L__BB0_4:
	setp.lt.u32 	%p5, %r6, 3;
	@%p5 bra 	$L__BB0_6;
$L__BB0_5:
	cvt.rn.f64.s32 	%fd19, %r35;
	add.f64 	%fd20, %fd19, 0d3FE0000000000000;
	mul.f64 	%fd21, %fd8, %fd20;
	fma.rn.f64 	%fd22, %fd21, %fd21, 0d3FF0000000000000;
	mov.f64 	%fd23, 0d4010000000000000;
	div.rn.f64 	%fd24, %fd23, %fd22;
	add.f64 	%fd25, %fd111, %fd24;
	add.s32 	%r30, %r35, %r5;
	cvt.rn.f64.s32 	%fd26, %r30;
	add.f64 	%fd27, %fd26, 0d3FE0000000000000;
	mul.f64 	%fd28, %fd8, %fd27;
	fma.rn.f64 	%fd29, %fd28, %fd28, 0d3FF0000000000000;
	div.rn.f64 	%fd30, %fd23, %fd29;
	add.f64 	%fd31, %fd25, %fd30;
	add.s32 	%r31, %r30, %r5;
	cvt.rn.f64.s32 	%fd32, %r31;
	add.f64 	%fd33, %fd32, 0d3FE0000000000000;
	mul.f64 	%fd34, %fd8, %fd33;
	fma.rn.f64 	%fd35, %fd34, %fd34, 0d3FF0000000000000;
	div.rn.f64 	%fd36, %fd23, %fd35;
	add.f64 	%fd37, %fd31, %fd36;
	add.s32 	%r32, %r31, %r5;
	cvt.rn.f64.s32 	%fd38, %r32;
	add.f64 	%fd39, %fd38, 0d3FE0000000000000;
	mul.f64 	%fd40, %fd8, %fd39;
	fma.rn.f64 	%fd41, %fd40, %fd40, 0d3FF0000000000000;
	div.rn.f64 	%fd42, %fd23, %fd41;
	add.f64 	%fd111, %fd37, %fd42;
	add.s32 	%r35, %r32, %r5;
	setp.lt.s32 	%p6, %r35, %r15;
	@%p6 bra 	$L__BB0_5;
$L__BB0_6:
	st.shared.f64 	[%r4], %fd111;
	bar.sync 	0;
	setp.ne.s32 	%p7, %r2, 0;
	@%p7 bra 	$L__BB0_8;
	ld.shared.f64 	%fd43, [_ZZ6cal_piPdidiiE10s_blocksum];
	add.f64 	%fd44, %fd43, 0d0000000000000000;
	ld.shared.f64 	%fd45, [_ZZ6cal_piPdidiiE10s_blocksum+8];
	add.f64 	%fd46, %fd44, %fd45;
	ld.shared.f64 	%fd47, [_ZZ6cal_piPdidiiE10s_blocksum+16];
	add.f64 	%fd48, %fd46, %fd47;
	ld.shared.f64 	%fd49, [_ZZ6cal_piPdidiiE10s_blocksum+24];
	add.f64 	%fd50, %fd48, %fd49;
	ld.shared.f64 	%fd51, [_ZZ6cal_piPdidiiE10s_blocksum+32];
	add.f64 	%fd52, %fd50, %fd51;
	ld.shared.f64 	%fd53, [_ZZ6cal_piPdidiiE10s_blocksum+40];
	add.f64 	%fd54, %fd52, %fd53;
	ld.shared.f64 	%fd55, [_ZZ6cal_piPdidiiE10s_blocksum+48];
	add.f64 	%fd56, %fd54, %fd55;
	ld.shared.f64 	%fd57, [_ZZ6cal_piPdidiiE10s_blocksum+56];
	add.f64 	%fd58, %fd56, %fd57;
	ld.shared.f64 	%fd59, [_ZZ6cal_piPdidiiE10s_blocksum+64];
	add.f64 	%fd60, %fd58, %fd59;
	ld.shared.f64 	%fd61, [_ZZ6cal_piPdidiiE10s_blocksum+72];
	add.f64 	%fd62, %fd60, %fd61;
	ld.shared.f64 	%fd63, [_ZZ6cal_piPdidiiE10s_blocksum+80];
	add.f64 	%fd64, %fd62, %fd63;
	ld.shared.f64 	%fd65, [_ZZ6cal_piPdidiiE10s_blocksum+88];
	add.f64 	%fd66, %fd64, %fd65;
	ld.shared.f64 	%fd67, [_ZZ6cal_piPdidiiE10s_blocksum+96];
	add.f64 	%fd68, %fd66, %fd67;
	ld.shared.f64 	%fd69, [_ZZ6cal_piPdidiiE10s_blocksum+104];
	add.f64 	%fd70, %fd68, %fd69;
	ld.shared.f64 	%fd71, [_ZZ6cal_piPdidiiE10s_blocksum+112];
	add.f64 	%fd72, %fd70, %fd71;
	ld.shared.f64 	%fd73, [_ZZ6cal_piPdidiiE10s_blocksum+120];
	add.f64 	%fd74, %fd72, %fd73;
	ld.shared.f64 	%fd75, [_ZZ6cal_piPdidiiE10s_blocksum+128];
	add.f64 	%fd76, %fd74, %fd75;
	ld.shared.f64 	%fd77, [_ZZ6cal_piPdidiiE10s_blocksum+136];
	add.f64 	%fd78, %fd76, %fd77;
	ld.shared.f64 	%fd79, [_ZZ6cal_piPdidiiE10s_blocksum+144];
	add.f64 	%fd80, %fd78, %fd79;
	ld.shared.f64 	%fd81, [_ZZ6cal_piPdidiiE10s_blocksum+152];
	add.f64 	%fd82, %fd80, %fd81;
	ld.shared.f64 	%fd83, [_ZZ6cal_piPdidiiE10s_blocksum+160];
	add.f64 	%fd84, %fd82, %fd83;
	ld.shared.f64 	%fd85, [_ZZ6cal_piPdidiiE10s_blocksum+168];
	add.f64 	%fd86, %fd84, %fd85;
	ld.shared.f64 	%fd87, [_ZZ6cal_piPdidiiE10s_blocksum+176];
	add.f64 	%fd88, %fd86, %fd87;
	ld.shared.f64 	%fd89, [_ZZ6cal_piPdidiiE10s_blocksum+184];
	add.f64 	%fd90, %fd88, %fd89;
	ld.shared.f64 	%fd91, [_ZZ6cal_piPdidiiE10s_blocksum+192];
	add.f64 	%fd92, %fd90, %fd91;
	ld.shared.f64 	%fd93, [_ZZ6cal_piPdidiiE10s_blocksum+200];
	add.f64 	%fd94, %fd92, %fd93;
	ld.shared.f64 	%fd95, [_ZZ6cal_piPdidiiE10s_blocksum+208];
	add.f64 	%fd96, %fd94, %fd95;
	ld.shared.f64 	%fd97, [_ZZ6cal_piPdidiiE10s_blocksum+216];
	add.f64 	%fd98, %fd96, %fd97;
	ld.shared.f64 	%fd99, [_ZZ6cal_piPdidiiE10s_blocksum+224];
	add.f64 	%fd100, %fd98, %fd99;
	ld.shared.f64 	%fd101, [_ZZ6cal_piPdidiiE10s_blocksum+232];
	add.f64 	%fd102, %fd100, %fd101;
	ld.shared.f64 	%fd103, [_ZZ6cal_piPdidiiE10s_blocksum+240];
	add.f64 	%fd104, %fd102, %fd103;
	ld.shared.f64 	%fd105, [_ZZ6cal_piPdidiiE10s_blocksum+248];
	add.f64 	%fd106, %fd104, %fd105;
	cvta.to.global.u64 	%rd2, %rd1;
	mul.wide.u32 	%rd3, %r1, 8;
	add.s64 	%rd4, %rd2, %rd3;
	st.global.f64 	[%rd4], %fd106;
$L__BB0_8:
	ret;

}


// ===== COMPILED SASS (sm_100) =====

	.target	sm_100

	.elftype	@"ET_EXEC"


//--------------------- .note.nv.tkinfo           --------------------------
	.section	.note.nv.tkinfo,"",@"SHT_NOTE"
	.sectionflags	@"SHF_NOTE_NV_TKINFO"
	.tkinfo
        /*0018*/ 	.word	0x00000002
        /*0030*/ 	.string	""
        /*0030*/ 	.string	"ptxas"
        /*0030*/ 	.string	"Cuda compilation tools, release 13.0, V13.0.88"
        /*0030*/ 	.string	"Build cuda_13.0.r13.0/compiler.36424714_0"
        /*0030*/ 	.string	"-arch sm_100 -m 64 "



//--------------------- .note.nv.cuinfo           --------------------------
	.section	.note.nv.cuinfo,"",@"SHT_NOTE"
	.sectionflags	@"SHF_NOTE_NV_CUINFO"
        /*0018*/ 	.short	0x0002
        /*001a*/ 	.short	0x0064
        /*001c*/ 	.short	0x0082
	.zero		2


//--------------------- .nv.info                  --------------------------
	.section	.nv.info,"",@"SHT_CUDA_INFO"
	.align	4


	//----- nvinfo : EIATTR_REGCOUNT
	.align		4
        /*0000*/ 	.byte	0x04, 0x2f
        /*0002*/ 	.short	(.L_1 - .L_0)
	.align		4
.L_0:
        /*0004*/ 	.word	index@(_Z6cal_piPdidii)
        /*0008*/ 	.word	0x0000001f


	//----- nvinfo : EIATTR_FRAME_SIZE
	.align		4
.L_1:
        /*000c*/ 	.byte	0x04, 0x11
        /*000e*/ 	.short	(.L_3 - .L_2)
	.align		4
.L_2:
        /*0010*/ 	.word	index@($__internal_0_$__cuda_sm20_div_rn_f64_full)
        /*0014*/ 	.word	0x00000000


	//----- nvinfo : EIATTR_FRAME_SIZE
	.align		4
.L_3:
        /*0018*/ 	.byte	0x04, 0x11
        /*001a*/ 	.short	(.L_5 - .L_4)
	.align		4
.L_4:
        /*001c*/ 	.word	index@(_Z6cal_piPdidii)
        /*0020*/ 	.word	0x00000000


	//----- nvinfo : EIATTR_MIN_STACK_SIZE
	.align		4
.L_5:
        /*0024*/ 	.byte	0x04, 0x12
        /*0026*/ 	.short	(.L_7 - .L_6)
	.align		4
.L_6:
        /*0028*/ 	.word	index@(_Z6cal_piPdidii)
        /*002c*/ 	.word	0x00000000
.L_7:


//--------------------- .nv.compat                --------------------------
	.section	.nv.compat,"",@"SHT_CUDA_COMPAT_INFO"
	.align	4
        /*0000*/ 	.byte	0x02, 0x09, 0x00, 0x00, 0x02, 0x02, 0x01, 0x00, 0x02, 0x05, 0x05, 0x00, 0x03, 0x07, 0x01, 0x01
        /*0010*/ 	.byte	0x02, 0x03, 0x00, 0x00, 0x02, 0x06, 0x01, 0x00, 0x04, 0x0b, 0x08, 0x00, 0x01, 0x00, 0x00, 0x00
        /*0020*/ 	.byte	0x00, 0x00, 0x00, 0x00


//--------------------- .nv.info._Z6cal_piPdidii  --------------------------
	.section	.nv.info._Z6cal_piPdidii,"",@"SHT_CUDA_INFO"
	.sectionflags	@""
	.align	4


	//----- nvinfo : EIATTR_CUDA_API_VERSION
	.align		4
        /*0000*/ 	.byte	0x04, 0x37
        /*0002*/ 	.short	(.L_9 - .L_8)
.L_8:
        /*0004*/ 	.word	0x00000082


	//----- nvinfo : EIATTR_KPARAM_INFO
	.align		4
.L_9:
        /*0008*/ 	.byte	0x04, 0x17
        /*000a*/ 	.short	(.L_11 - .L_10)
.L_10:
        /*000c*/ 	.word	0x00000000
        /*0010*/ 	.short	0x0004
        /*0012*/ 	.short	0x001c
        /*0014*/ 	.byte	0x00, 0xf0, 0x11, 0x00


	//----- nvinfo : EIATTR_KPARAM_INFO
	.align		4
.L_11:
        /*0018*/ 	.byte	0x04, 0x17
        /*001a*/ 	.short	(.L_13 - .L_12)
.L_12:
        /*001c*/ 	.word	0x00000000
        /*0020*/ 	.short	0x0003
        /*0022*/ 	.short	0x0018
        /*0024*/ 	.byte	0x00, 0xf0, 0x11, 0x00


	//----- nvinfo : EIATTR_KPARAM_INFO
	.align		4
.L_13:
        /*0028*/ 	.byte	0x04, 0x17
        /*002a*/ 	.short	(.L_15 - .L_14)
.L_14:
        /*002c*/ 	.word	0x00000000
        /*0030*/ 	.short	0x0002
        /*0032*/ 	.short	0x0010
        /*0034*/ 	.byte	0x00, 0xf0, 0x21, 0x00


	//----- nvinfo : EIATTR_KPARAM_INFO
	.align		4
.L_15:
        /*0038*/ 	.byte	0x04, 0x17
        /*003a*/ 	.short	(.L_17 - .L_16)
.L_16:
        /*003c*/ 	.word	0x00000000
        /*0040*/ 	.short	0x0001
        /*0042*/ 	.short	0x0008
        /*0044*/ 	.byte	0x00, 0xf0, 0x11, 0x00


	//----- nvinfo : EIATTR_KPARAM_INFO
	.align		4
.L_17:
        /*0048*/ 	.byte	0x04, 0x17
        /*004a*/ 	.short	(.L_19 - .L_18)
.L_18:
        /*004c*/ 	.word	0x00000000
        /*0050*/ 	.short	0x0000
        /*0052*/ 	.short	0x0000
        /*0054*/ 	.byte	0x00, 0xf5, 0x21, 0x00


	//----- nvinfo : EIATTR_SPARSE_MMA_MASK
	.align		4
.L_19:
        /*0058*/ 	.byte	0x03, 0x50
        /*005a*/ 	.short	0x0000


	//----- nvinfo : EIATTR_MAXREG_COUNT
	.align		4
        /*005c*/ 	.byte	0x03, 0x1b
        /*005e*/ 	.short	0x00ff


	//----- nvinfo : EIATTR_NUM_BARRIERS
	.align		4
        /*0060*/ 	.byte	0x02, 0x4c
        /*0062*/ 	.byte	0x01
	.zero		1


	//----- nvinfo : EIATTR_MERCURY_ISA_VERSION
	.align		4
        /*0064*/ 	.byte	0x03, 0x5f
        /*0066*/ 	.short	0x0101


	//----- nvinfo : EIATTR_VRC_CTA_INIT_COUNT
	.align		4
        /*0068*/ 	.byte	0x02, 0x4a
	.zero		1
	.zero		1


	//----- nvinfo : EIATTR_EXIT_INSTR_OFFSETS
	.align		4
        /*006c*/ 	.byte	0x04, 0x1c
        /*006e*/ 	.short	(.L_21 - .L_20)


	//   ....[0]....
.L_20:
        /*0070*/ 	.word	0x00000bf0


	//   ....[1]....
        /*0074*/ 	.word	0x00000f70


	//----- nvinfo : EIATTR_CRS_STACK_SIZE
	.align		4
.L_21:
        /*0078*/ 	.byte	0x04, 0x1e
        /*007a*/ 	.short	(.L_23 - .L_22)
.L_22:
        /*007c*/ 	.word	0x00000000


	//----- nvinfo : EIATTR_CBANK_PARAM_SIZE
	.align		4
.L_23:
        /*0080*/ 	.byte	0x03, 0x19
        /*0082*/ 	.short	0x0020


	//----- nvinfo : EIATTR_PARAM_CBANK
	.align		4
        /*0084*/ 	.byte	0x04, 0x0a
        /*0086*/ 	.short	(.L_25 - .L_24)
	.align		4
.L_24:
        /*0088*/ 	.word	index@(.nv.constant0._Z6cal_piPdidii)
        /*008c*/ 	.short	0x0380
        /*008e*/ 	.short	0x0020


	//----- nvinfo : EIATTR_SW_WAR
	.align		4
.L_25:
        /*0090*/ 	.byte	0x04, 0x36
        /*0092*/ 	.short	(.L_27 - .L_26)
.L_26:
        /*0094*/ 	.word	0x00000008
.L_27:


//--------------------- .nv.callgraph             --------------------------
	.section	.nv.callgraph,"",@"SHT_CUDA_CALLGRAPH"
	.align	4
	.sectionentsize	8
	.align		4
        /*0000*/ 	.word	0x00000000
	.align		4
        /*0004*/ 	.word	0xffffffff
	.align		4
        /*0008*/ 	.word	0x00000000
	.align		4
        /*000c*/ 	.word	0xfffffffe
	.align		4
        /*0010*/ 	.word	0x00000000
	.align		4
        /*0014*/ 	.word	0xfffffffd
	.align		4
        /*0018*/ 	.word	0x00000000
	.align		4
        /*001c*/ 	.word	0xfffffffc


//--------------------- .text._Z6cal_piPdidii     --------------------------
	.section	.text._Z6cal_piPdidii,"ax",@progbits
	.align	128
        .global         _Z6cal_piPdidii
        .type           _Z6cal_piPdidii,@function
        .size           _Z6cal_piPdidii,(.L_x_23 - _Z6cal_piPdidii)
        .other          _Z6cal_piPdidii,@"STO_CUDA_ENTRY STV_DEFAULT"
_Z6cal_piPdidii:
.text._Z6cal_piPdidii:
[----:B------:R-:W-:Y:S01]  /*0000*/  LDC R1, c[0x0][0x37c] ;  /* 0x0000df00ff017b82 */ /* 0x000fe20000000800 */
[----:B------:R-:W0:Y:S01]  /*0010*/  S2R R2, SR_CTAID.X ;  /* 0x0000000000027919 */ /* 0x000e220000002500 */
[----:B------:R-:W0:Y:S06]  /*0020*/  LDCU UR4, c[0x0][0x360] ;  /* 0x00006c00ff0477ac */ /* 0x000e2c0008000800 */
[----:B------:R-:W1:Y:S01]  /*0030*/  S2UR UR5, SR_CgaCtaId ;  /* 0x00000000000579c3 */ /* 0x000e620000008800 */
[----:B------:R-:W-:Y:S01]  /*0040*/  BSSY.RECONVERGENT B0, `(.L_x_0) ;  /* 0x00000b7000007945 */ /* 0x000fe20003800200 */
[----:B------:R-:W0:Y:S01]  /*0050*/  S2R R3, SR_TID.X ;  /* 0x0000000000037919 */ /* 0x000e220000002100 */
[----:B------:R-:W2:Y:S01]  /*0060*/  LDCU UR6, c[0x0][0x388] ;  /* 0x00007100ff0677ac */ /* 0x000ea20008000800 */
[----:B------:R-:W-:Y:S01]  /*0070*/  CS2R R22, SRZ ;  /* 0x0000000000167805 */ /* 0x000fe2000001ff00 */
[----:B------:R-:W3:Y:S01]  /*0080*/  LDCU.64 UR8, c[0x0][0x390] ;  /* 0x00007200ff0877ac */ /* 0x000ee20008000a00 */
[----:B------:R-:W4:Y:S01]  /*0090*/  LDCU.64 UR10, c[0x0][0x390] ;  /* 0x00007200ff0a77ac */ /* 0x000f220008000a00 */
[----:B------:R-:W5:Y:S01]  /*00a0*/  LDCU UR7, c[0x0][0x388] ;  /* 0x00007100ff0777ac */ /* 0x000f620008000800 */
[----:B0-----:R-:W-:Y:S01]  /*00b0*/  IMAD R26, R2, UR4, R3 ;  /* 0x00000004021a7c24 */ /* 0x001fe2000f8e0203 */
[----:B------:R-:W-:-:S02]  /*00c0*/  UMOV UR4, 0x400 ;  /* 0x0000040000047882 */ /* 0x000fc40000000000 */
[----:B-1----:R-:W-:Y:S02]  /*00d0*/  ULEA UR4, UR5, UR4, 0x18 ;  /* 0x0000000405047291 */ /* 0x002fe4000f8ec0ff */
[----:B--2---:R-:W-:-:S04]  /*00e0*/  ISETP.GE.AND P0, PT, R26, UR6, PT ;  /* 0x000000061a007c0c */ /* 0x004fc8000bf06270 */
[----:B------:R-:W-:-:S09]  /*00f0*/  LEA R4, R3, UR4, 0x3 ;  /* 0x0000000403047c11 */ /* 0x000fd2000f8e18ff */
[----:B---345:R-:W-:Y:S05]  /*0100*/  @P0 BRA `(.L_x_1) ;  /* 0x0000000800a80947 */ /* 0x038fea0003800000 */
[----:B------:R-:W0:Y:S01]  /*0110*/  LDC.64 R6, c[0x0][0x398] ;  /* 0x0000e600ff067b82 */ /* 0x000e220000000a00 */
[----:B------:R-:W-:Y:S01]  /*0120*/  BSSY.RECONVERGENT B1, `(.L_x_2) ;  /* 0x0000042000017945 */ /* 0x000fe20003800200 */
[----:B------:R-:W-:Y:S01]  /*0130*/  CS2R R22, SRZ ;  /* 0x0000000000167805 */ /* 0x000fe2000001ff00 */
[----:B0-----:R-:W-:-:S04]  /*0140*/  IMAD R5, R7, R6, RZ ;  /* 0x0000000607057224 */ /* 0x001fc800078e02ff */
[----:B------:R-:W0:Y:S01]  /*0150*/  I2F.U32.RP R8, R5 ;  /* 0x0000000500087306 */ /* 0x000e220000209000 */
[--C-:B------:R-:W-:Y:S01]  /*0160*/  IMAD.IADD R0, R26, 0x1, R5.reuse ;  /* 0x000000011a007824 */ /* 0x100fe200078e0205 */
[----:B------:R-:W-:Y:S01]  /*0170*/  ISETP.NE.U32.AND P2, PT, R5, RZ, PT ;  /* 0x000000ff0500720c */ /* 0x000fe20003f45070 */
[----:B------:R-:W-:-:S03]  /*0180*/  IMAD.MOV R11, RZ, RZ, -R5 ;  /* 0x000000ffff0b7224 */ /* 0x000fc600078e0a05 */
[C---:B------:R-:W-:Y:S02]  /*0190*/  ISETP.GE.AND P0, PT, R0.reuse, UR6, PT ;  /* 0x0000000600007c0c */ /* 0x040fe4000bf06270 */
[----:B------:R-:W-:Y:S02]  /*01a0*/  VIMNMX R9, PT, PT, R0, UR6, !PT ;  /* 0x0000000600097c48 */ /* 0x000fe4000ffe0100 */
[----:B------:R-:W-:-:S04]  /*01b0*/  SEL R27, RZ, 0x1, P0 ;  /* 0x00000001ff1b7807 */ /* 0x000fc80000000000 */
[----:B------:R-:W-:Y:S01]  /*01c0*/  IADD3 R0, PT, PT, R9, -R0, -R27 ;  /* 0x8000000009007210 */ /* 0x000fe20007ffe81b */
[----:B0-----:R-:W0:Y:S02]  /*01d0*/  MUFU.RCP R8, R8 ;  /* 0x0000000800087308 */ /* 0x001e240000001000 */
[----:B0-----:R-:W-:-:S06]  /*01e0*/  VIADD R6, R8, 0xffffffe ;  /* 0x0ffffffe08067836 */ /* 0x001fcc0000000000 */
[----:B------:R0:W1:Y:S02]  /*01f0*/  F2I.FTZ.U32.TRUNC.NTZ R7, R6 ;  /* 0x0000000600077305 */ /* 0x000064000021f000 */
[----:B0-----:R-:W-:Y:S02]  /*0200*/  IMAD.MOV.U32 R6, RZ, RZ, RZ ;  /* 0x000000ffff067224 */ /* 0x001fe400078e00ff */
[----:B-1----:R-:W-:-:S04]  /*0210*/  IMAD R11, R11, R7, RZ ;  /* 0x000000070b0b7224 */ /* 0x002fc800078e02ff */
[----:B------:R-:W-:-:S06]  /*0220*/  IMAD.HI.U32 R7, R7, R11, R6 ;  /* 0x0000000b07077227 */ /* 0x000fcc00078e0006 */
[----:B------:R-:W-:-:S04]  /*0230*/  IMAD.HI.U32 R6, R7, R0, RZ ;  /* 0x0000000007067227 */ /* 0x000fc800078e00ff */
[----:B------:R-:W-:-:S04]  /*0240*/  IMAD.MOV R7, RZ, RZ, -R6 ;  /* 0x000000ffff077224 */ /* 0x000fc800078e0a06 */
[----:B------:R-:W-:Y:S02]  /*0250*/  IMAD R0, R5, R7, R0 ;  /* 0x0000000705007224 */ /* 0x000fe400078e0200 */
[----:B------:R-:W-:-:S03]  /*0260*/  IMAD.MOV.U32 R7, RZ, RZ, 0x40100000 ;  /* 0x40100000ff077424 */ /* 0x000fc600078e00ff */
[----:B------:R-:W-:-:S13]  /*0270*/  ISETP.GE.U32.AND P0, PT, R0, R5, PT ;  /* 0x000000050000720c */ /* 0x000fda0003f06070 */
[----:B------:R-:W-:Y:S02]  /*0280*/  @P0 IMAD.IADD R0, R0, 0x1, -R5 ;  /* 0x0000000100000824 */ /* 0x000fe400078e0a05 */
[----:B------:R-:W-:-:S03]  /*0290*/  @P0 VIADD R6, R6, 0x1 ;  /* 0x0000000106060836 */ /* 0x000fc60000000000 */
[----:B------:R-:W-:-:S13]  /*02a0*/  ISETP.GE.U32.AND P1, PT, R0, R5, PT ;  /* 0x000000050000720c */ /* 0x000fda0003f26070 */
[----:B------:R-:W-:Y:S01]  /*02b0*/  @P1 VIADD R6, R6, 0x1 ;  /* 0x0000000106061836 */ /* 0x000fe20000000000 */
[----:B------:R-:W-:-:S05]  /*02c0*/  @!P2 LOP3.LUT R6, RZ, R5, RZ, 0x33, !PT ;  /* 0x00000005ff06a212 */ /* 0x000fca00078e33ff */
[----:B------:R-:W-:Y:S02]  /*02d0*/  IMAD.IADD R27, R27, 0x1, R6 ;  /* 0x000000011b1b7824 */ /* 0x000fe400078e0206 */
[----:B------:R-:W-:-:S03]  /*02e0*/  IMAD.MOV.U32 R6, RZ, RZ, RZ ;  /* 0x000000ffff067224 */ /* 0x000fc600078e00ff */
[----:B------:R-:W-:-:S04]  /*02f0*/  LOP3.LUT R0, R27, 0x3, RZ, 0xc0, !PT ;  /* 0x000000031b007812 */ /* 0x000fc800078ec0ff */
[----:B------:R-:W-:-:S13]  /*0300*/  ISETP.NE.AND P0, PT, R0, 0x3, PT ;  /* 0x000000030000780c */ /* 0x000fda0003f05270 */
[----:B------:R-:W-:Y:S05]  /*0310*/  @!P0 BRA `(.L_x_3) ;  /* 0x0000000000888947 */ /* 0x000fea0003800000 */
[----:B------:R-:W-:Y:S01]  /*0320*/  VIADD R0, R27, 0x1 ;  /* 0x000000011b007836 */ /* 0x000fe20000000000 */
[----:B------:R-:W-:-:S04]  /*0330*/  CS2R R22, SRZ ;  /* 0x0000000000167805 */ /* 0x000fc8000001ff00 */
[----:B------:R-:W-:-:S05]  /*0340*/  LOP3.LUT R0, R0, 0x3, RZ, 0xc0, !PT ;  /* 0x0000000300007812 */ /* 0x000fca00078ec0ff */
[----:B------:R-:W-:-:S07]  /*0350*/  IMAD.MOV R28, RZ, RZ, -R0 ;  /* 0x000000ffff1c7224 */ /* 0x000fce00078e0a00 */
.L_x_6:
[----:B------:R-:W0:Y:S01]  /*0360*/  I2F.F64 R8, R26 ;  /* 0x0000001a00087312 */ /* 0x000e220000201c00 */
[----:B------:R-:W-:Y:S01]  /*0370*/  VIADD R28, R28, 0x1 ;  /* 0x000000011c1c7836 */ /* 0x000fe20000000000 */
[----:B------:R-:W-:Y:S04]  /*0380*/  BSSY.RECONVERGENT B2, `(.L_x_4) ;  /* 0x0000018000027945 */ /* 0x000fe80003800200 */
[----:B------:R-:W-:Y:S01]  /*0390*/  ISETP.NE.AND P1, PT, R28, RZ, PT ;  /* 0x000000ff1c00720c */ /* 0x000fe20003f25270 */
[----:B0-----:R-:W-:-:S08]  /*03a0*/  DADD R8, R8, 0.5 ;  /* 0x3fe0000008087429 */ /* 0x001fd00000000000 */
[----:B------:R-:W-:-:S08]  /*03b0*/  DMUL R8, R8, UR8 ;  /* 0x0000000808087c28 */ /* 0x000fd00008000000 */
[----:B------:R-:W-:Y:S01]  /*03c0*/  DFMA R10, R8, R8, 1 ;  /* 0x3ff00000080a742b */ /* 0x000fe20000000008 */
[----:B------:R-:W-:-:S05]  /*03d0*/  IMAD.MOV.U32 R8, RZ, RZ, 0x1 ;  /* 0x00000001ff087424 */ /* 0x000fca00078e00ff */
[----:B------:R-:W0:Y:S02]  /*03e0*/  MUFU.RCP64H R9, R11 ;  /* 0x0000000b00097308 */ /* 0x000e240000001800 */
[----:B0-----:R-:W-:-:S08]  /*03f0*/  DFMA R12, -R10, R8, 1 ;  /* 0x3ff000000a0c742b */ /* 0x001fd00000000108 */
[----:B------:R-:W-:-:S08]  /*0400*/  DFMA R12, R12, R12, R12 ;  /* 0x0000000c0c0c722b */ /* 0x000fd0000000000c */
[----:B------:R-:W-:-:S08]  /*0410*/  DFMA R12, R8, R12, R8 ;  /* 0x0000000c080c722b */ /* 0x000fd00000000008 */
[----:B------:R-:W-:-:S08]  /*0420*/  DFMA R8, -R10, R12, 1 ;  /* 0x3ff000000a08742b */ /* 0x000fd0000000010c */
[----:B------:R-:W-:-:S08]  /*0430*/  DFMA R8, R12, R8, R12 ;  /* 0x000000080c08722b */ /* 0x000fd0000000000c */
[----:B------:R-:W-:-:S08]  /*0440*/  DMUL R12, R8, 4 ;  /* 0x40100000080c7828 */ /* 0x000fd00000000000 */
[----:B------:R-:W-:-:S08]  /*0450*/  DFMA R14, -R10, R12, 4 ;  /* 0x401000000a0e742b */ /* 0x000fd0000000010c */
[----:B------:R-:W-:-:S10]  /*0460*/  DFMA R8, R8, R14, R12 ;  /* 0x0000000e0808722b */ /* 0x000fd4000000000c */
[----:B------:R-:W-:-:S05]  /*0470*/  FFMA R0, RZ, R11, R9 ;  /* 0x0000000bff007223 */ /* 0x000fca0000000009 */
[----:B------:R-:W-:-:S13]  /*0480*/  FSETP.GT.AND P0, PT, |R0|, 1.469367938527859385e-39, PT ;  /* 0x001000000000780b */ /* 0x000fda0003f04200 */
[----:B------:R-:W-:Y:S05]  /*0490*/  @P0 BRA `(.L_x_5) ;  /* 0x0000000000180947 */ /* 0x000fea0003800000 */
[----:B------:R-:W-:Y:S01]  /*04a0*/  IMAD.MOV.U32 R12, RZ, RZ, R10 ;  /* 0x000000ffff0c7224 */ /* 0x000fe200078e000a */
[----:B------:R-:W-:Y:S01]  /*04b0*/  MOV R0, 0x4e0 ;  /* 0x000004e000007802 */ /* 0x000fe20000000f00 */
[----:B------:R-:W-:-:S07]  /*04c0*/  IMAD.MOV.U32 R13, RZ, RZ, R11 ;  /* 0x000000ffff0d7224 */ /* 0x000fce00078e000b */
[----:B------:R-:W-:Y:S05]  /*04d0*/  CALL.REL.NOINC `($__internal_0_$__cuda_sm20_div_rn_f64_full) ;  /* 0x0000000800a87944 */ /* 0x000fea0003c00000 */
[----:B------:R-:W-:Y:S02]  /*04e0*/  IMAD.MOV.U32 R8, RZ, RZ, R10 ;  /* 0x000000ffff087224 */ /* 0x000fe400078e000a */
[----:B------:R-:W-:-:S07]  /*04f0*/  IMAD.MOV.U32 R9, RZ, RZ, R11 ;  /* 0x000000ffff097224 */ /* 0x000fce00078e000b */
.L_x_5:
[----:B------:R-:W-:Y:S05]  /*0500*/  BSYNC.RECONVERGENT B2 ;  /* 0x0000000000027941 */ /* 0x000fea0003800200 */
.L_x_4:
[----:B------:R-:W-:Y:S01]  /*0510*/  DADD R22, R8, R22 ;  /* 0x0000000008167229 */ /* 0x000fe20000000016 */
[----:B------:R-:W-:Y:S01]  /*0520*/  IMAD.IADD R26, R5, 0x1, R26 ;  /* 0x00000001051a7824 */ /* 0x000fe200078e021a */
[----:B------:R-:W-:Y:S09]  /*0530*/  @P1 BRA `(.L_x_6) ;  /* 0xfffffffc00881947 */ /* 0x000ff2000383ffff */
.L_x_3:
[----:B------:R-:W-:Y:S05]  /*0540*/  BSYNC.RECONVERGENT B1 ;  /* 0x0000000000017941 */ /* 0x000fea0003800200 */
.L_x_2:
[----:B------:R-:W-:-:S13]  /*0550*/  ISETP.GE.U32.AND P0, PT, R27, 0x3, PT ;  /* 0x000000031b00780c */ /* 0x000fda0003f06070 */
[----:B------:R-:W-:Y:S05]  /*0560*/  @!P0 BRA `(.L_x_1) ;  /* 0x0000000400908947 */ /* 0x000fea0003800000 */
.L_x_15:
[----:B------:R-:W0:Y:S01]  /*0570*/  I2F.F64 R8, R26 ;  /* 0x0000001a00087312 */ /* 0x000e220000201c00 */
[----:B------:R-:W-:Y:S01]  /*0580*/  BSSY.RECONVERGENT B1, `(.L_x_7) ;  /* 0x0000017000017945 */ /* 0x000fe20003800200 */
[----:B0-----:R-:W-:-:S08]  /*0590*/  DADD R8, R8, 0.5 ;  /* 0x3fe0000008087429 */ /* 0x001fd00000000000 */
[----:B------:R-:W-:-:S08]  /*05a0*/  DMUL R8, R8, UR10 ;  /* 0x0000000a08087c28 */ /* 0x000fd00008000000 */
[----:B------:R-:W-:Y:S01]  /*05b0*/  DFMA R10, R8, R8, 1 ;  /* 0x3ff00000080a742b */ /* 0x000fe20000000008 */
[----:B------:R-:W-:-:S05]  /*05c0*/  MOV R8, 0x1 ;  /* 0x0000000100087802 */ /* 0x000fca0000000f00 */
        /* <DEDUP_REMOVED lines=18> */
.L_x_8:
[----:B------:R-:W-:Y:S05]  /*06f0*/  BSYNC.RECONVERGENT B1 ;  /* 0x0000000000017941 */ /* 0x000fea0003800200 */
.L_x_7:
[----:B------:R-:W-:Y:S01]  /*0700*/  IMAD.IADD R26, R5, 0x1, R26 ;  /* 0x00000001051a7824 */ /* 0x000fe200078e021a */
[----:B------:R-:W-:Y:S01]  /*0710*/  BSSY.RECONVERGENT B1, `(.L_x_9) ;  /* 0x0000015000017945 */ /* 0x000fe20003800200 */
[----:B------:R-:W-:Y:S02]  /*0720*/  DADD R22, R8, R22 ;  /* 0x0000000008167229 */ /* 0x000fe40000000016 */
[----:B------:R-:W0:Y:S02]  /*0730*/  I2F.F64 R10, R26 ;  /* 0x0000001a000a7312 */ /* 0x000e240000201c00 */
        /* <DEDUP_REMOVED lines=16> */
[----:B------:R-:W-:-:S07]  /*0840*/  MOV R0, 0x860 ;  /* 0x0000086000007802 */ /* 0x000fce0000000f00 */
[----:B------:R-:W-:Y:S05]  /*0850*/  CALL.REL.NOINC `($__internal_0_$__cuda_sm20_div_rn_f64_full) ;  /* 0x0000000400c87944 */ /* 0x000fea0003c00000 */
.L_x_10:
[----:B------:R-:W-:Y:S05]  /*0860*/  BSYNC.RECONVERGENT B1 ;  /* 0x0000000000017941 */ /* 0x000fea0003800200 */
.L_x_9:
        /* <DEDUP_REMOVED lines=22> */
[----:B------:R-:W-:Y:S02]  /*09d0*/  IMAD.MOV.U32 R8, RZ, RZ, R10 ;  /* 0x000000ffff087224 */ /* 0x000fe400078e000a */
[----:B------:R-:W-:-:S07]  /*09e0*/  IMAD.MOV.U32 R9, RZ, RZ, R11 ;  /* 0x000000ffff097224 */ /* 0x000fce00078e000b */
.L_x_12:
[----:B------:R-:W-:Y:S05]  /*09f0*/  BSYNC.RECONVERGENT B1 ;  /* 0x0000000000017941 */ /* 0x000fea0003800200 */
.L_x_11:
        /* <DEDUP_REMOVED lines=22> */
.L_x_14:
[----:B------:R-:W-:Y:S05]  /*0b60*/  BSYNC.RECONVERGENT B1 ;  /* 0x0000000000017941 */ /* 0x000fea0003800200 */
.L_x_13:
[----:B------:R-:W-:Y:S01]  /*0b70*/  IMAD.IADD R26, R5, 0x1, R26 ;  /* 0x00000001051a7824 */ /* 0x000fe200078e021a */
[----:B------:R-:W-:-:S04]  /*0b80*/  DADD R22, R22, R10 ;  /* 0x0000000016167229 */ /* 0x000fc8000000000a */
[----:B------:R-:W-:-:S13]  /*0b90*/  ISETP.GE.AND P0, PT, R26, UR7, PT ;  /* 0x000000071a007c0c */ /* 0x000fda000bf06270 */
[----:B------:R-:W-:Y:S05]  /*0ba0*/  @!P0 BRA `(.L_x_15) ;  /* 0xfffffff800708947 */ /* 0x000fea000383ffff */
.L_x_1:
[----:B------:R-:W-:Y:S05]  /*0bb0*/  BSYNC.RECONVERGENT B0 ;  /* 0x0000000000007941 */ /* 0x000fea0003800200 */
.L_x_0:
[----:B------:R0:W-:Y:S01]  /*0bc0*/  STS.64 [R4], R22 ;  /* 0x0000001604007388 */ /* 0x0001e20000000a00 */
[----:B------:R-:W-:Y:S01]  /*0bd0*/  BAR.SYNC.DEFER_BLOCKING 0x0 ;  /* 0x0000000000007b1d */ /* 0x000fe20000010000 */
[----:B------:R-:W-:-:S13]  /*0be0*/  ISETP.NE.AND P0, PT, R3, RZ, PT ;  /* 0x000000ff0300720c */ /* 0x000fda0003f05270 */
[----:B0-----:R-:W-:Y:S05]  /*0bf0*/  @P0 EXIT ;  /* 0x000000000000094d */ /* 0x001fea0003800000 */
[----:B------:R-:W0:Y:S01]  /*0c00*/  S2UR UR5, SR_CgaCtaId ;  /* 0x00000000000579c3 */ /* 0x000e220000008800 */
[----:B------:R-:W-:Y:S02]  /*0c10*/  UMOV UR4, 0x400 ;  /* 0x0000040000047882 */ /* 0x000fe40000000000 */
[----:B0-----:R-:W-:-:S09]  /*0c20*/  ULEA UR4, UR5, UR4, 0x18 ;  /* 0x0000000405047291 */ /* 0x001fd2000f8ec0ff */
[----:B------:R-:W0:Y:S04]  /*0c30*/  LDS.128 R8, [UR4] ;  /* 0x00000004ff087984 */ /* 0x000e280008000c00 */
[----:B------:R-:W1:Y:S04]  /*0c40*/  LDS.128 R16, [UR4+0x10] ;  /* 0x00001004ff107984 */ /* 0x000e680008000c00 */
[----:B------:R-:W2:Y:S01]  /*0c50*/  LDS.128 R4, [UR4+0x20] ;  /* 0x00002004ff047984 */ /* 0x000ea20008000c00 */
[----:B0-----:R-:W-:-:S08]  /*0c60*/  DADD R8, RZ, R8 ;  /* 0x00000000ff087229 */ /* 0x001fd00000000008 */
[----:B------:R-:W-:Y:S02]  /*0c70*/  DADD R12, R8, R10 ;  /* 0x00000000080c7229 */ /* 0x000fe4000000000a */
[----:B------:R-:W0:Y:S06]  /*0c80*/  LDS.128 R8, [UR4+0x30] ;  /* 0x00003004ff087984 */ /* 0x000e2c0008000c00 */
[----:B-1----:R-:W-:-:S08]  /*0c90*/  DADD R12, R12, R16 ;  /* 0x000000000c0c7229 */ /* 0x002fd00000000010 */
[----:B------:R-:W-:Y:S02]  /*0ca0*/  DADD R18, R12, R18 ;  /* 0x000000000c127229 */ /* 0x000fe40000000012 */
[----:B------:R-:W1:Y:S06]  /*0cb0*/  LDS.128 R12, [UR4+0x40] ;  /* 0x00004004ff0c7984 */ /* 0x000e6c0008000c00 */
[----:B--2---:R-:W-:-:S08]  /*0cc0*/  DADD R4, R18, R4 ;  /* 0x0000000012047229 */ /* 0x004fd00000000004 */
[----:B------:R-:W-:Y:S02]  /*0cd0*/  DADD R16, R4, R6 ;  /* 0x0000000004107229 */ /* 0x000fe40000000006 */
[----:B------:R-:W2:Y:S06]  /*0ce0*/  LDS.128 R4, [UR4+0x50] ;  /* 0x00005004ff047984 */ /* 0x000eac0008000c00 */
[----:B0-----:R-:W-:-:S08]  /*0cf0*/  DADD R8, R16, R8 ;  /* 0x0000000010087229 */ /* 0x001fd00000000008 */
        /* <DEDUP_REMOVED lines=28> */
[----:B------:R-:W0:Y:S01]  /*0ec0*/  LDS.128 R8, [UR4+0xf0] ;  /* 0x0000f004ff087984 */ /* 0x000e220008000c00 */
[----:B------:R-:W3:Y:S05]  /*0ed0*/  LDCU.64 UR4, c[0x0][0x358] ;  /* 0x00006b00ff0477ac */ /* 0x000eea0008000a00 */
[----:B-1----:R-:W-:-:S08]  /*0ee0*/  DADD R12, R16, R12 ;  /* 0x00000000100c7229 */ /* 0x002fd0000000000c */
[----:B------:R-:W-:-:S08]  /*0ef0*/  DADD R12, R12, R14 ;  /* 0x000000000c0c7229 */ /* 0x000fd0000000000e */
[----:B--2---:R-:W-:Y:S02]  /*0f00*/  DADD R4, R12, R4 ;  /* 0x000000000c047229 */ /* 0x004fe40000000004 */
[----:B------:R-:W1:Y:S06]  /*0f10*/  LDC.64 R12, c[0x0][0x380] ;  /* 0x0000e000ff0c7b82 */ /* 0x000e6c0000000a00 */
[----:B------:R-:W-:-:S08]  /*0f20*/  DADD R4, R4, R6 ;  /* 0x0000000004047229 */ /* 0x000fd00000000006 */
[----:B0-----:R-:W-:-:S08]  /*0f30*/  DADD R4, R4, R8 ;  /* 0x0000000004047229 */ /* 0x001fd00000000008 */
[----:B------:R-:W-:Y:S01]  /*0f40*/  DADD R4, R4, R10 ;  /* 0x0000000004047229 */ /* 0x000fe2000000000a */
[----:B-1----:R-:W-:-:S06]  /*0f50*/  IMAD.WIDE.U32 R2, R2, 0x8, R12 ;  /* 0x0000000802027825 */ /* 0x002fcc00078e000c */
[----:B---3--:R-:W-:Y:S01]  /*0f60*/  STG.E.64 desc[UR4][R2.64], R4 ;  /* 0x0000000402007986 */ /* 0x008fe2000c101b04 */
[----:B------:R-:W-:Y:S05]  /*0f70*/  EXIT ;  /* 0x000000000000794d */ /* 0x000fea0003800000 */
        .weak           $__internal_0_$__cuda_sm20_div_rn_f64_full
        .type           $__internal_0_$__cuda_sm20_div_rn_f64_full,@function
        .size           $__internal_0_$__cuda_sm20_div_rn_f64_full,(.L_x_23 - $__internal_0_$__cuda_sm20_div_rn_f64_full)
$__internal_0_$__cuda_sm20_div_rn_f64_full:
[C---:B------:R-:W-:Y:S01]  /*0f80*/  FSETP.GEU.AND P0, PT, |R13|.reuse, 1.469367938527859385e-39, PT ;  /* 0x001000000d00780b */ /* 0x040fe20003f0e200 */
[----:B------:R-:W-:Y:S01]  /*0f90*/  IMAD.MOV.U32 R8, RZ, RZ, 0x1 ;  /* 0x00000001ff087424 */ /* 0x000fe200078e00ff */
[----:B------:R-:W-:Y:S01]  /*0fa0*/  LOP3.LUT R10, R13, 0x800fffff, RZ, 0xc0, !PT ;  /* 0x800fffff0d0a7812 */ /* 0x000fe200078ec0ff */
[----:B------:R-:W-:-:S03]  /*0fb0*/  IMAD.MOV.U32 R24, RZ, RZ, 0x1ca00000 ;  /* 0x1ca00000ff187424 */ /* 0x000fc600078e00ff */
[----:B------:R-:W-:Y:S02]  /*0fc0*/  LOP3.LUT R11, R10, 0x3ff00000, RZ, 0xfc, !PT ;  /* 0x3ff000000a0b7812 */ /* 0x000fe400078efcff */
[----:B------:R-:W-:-:S05]  /*0fd0*/  MOV R10, R12 ;  /* 0x0000000c000a7202 */ /* 0x000fca0000000f00 */
[----:B------:R-:W-:-:S06]  /*0fe0*/  @!P0 DMUL R10, R12, 8.98846567431157953865e+307 ;  /* 0x7fe000000c0a8828 */ /* 0x000fcc0000000000 */
[----:B------:R-:W0:Y:S02]  /*0ff0*/  MUFU.RCP64H R9, R11 ;  /* 0x0000000b00097308 */ /* 0x000e240000001800 */
[----:B0-----:R-:W-:-:S08]  /*1000*/  DFMA R16, R8, -R10, 1 ;  /* 0x3ff000000810742b */ /* 0x001fd0000000080a */
[----:B------:R-:W-:-:S08]  /*1010*/  DFMA R16, R16, R16, R16 ;  /* 0x000000101010722b */ /* 0x000fd00000000010 */
[----:B------:R-:W-:Y:S01]  /*1020*/  DFMA R16, R8, R16, R8 ;  /* 0x000000100810722b */ /* 0x000fe20000000008 */
[----:B------:R-:W-:Y:S02]  /*1030*/  LOP3.LUT R8, R13, 0x7ff00000, RZ, 0xc0, !PT ;  /* 0x7ff000000d087812 */ /* 0x000fe400078ec0ff */
[----:B------:R-:W-:-:S04]  /*1040*/  LOP3.LUT R9, R7, 0x7ff00000, RZ, 0xc0, !PT ;  /* 0x7ff0000007097812 */ /* 0x000fc800078ec0ff */
[----:B------:R-:W-:Y:S01]  /*1050*/  ISETP.GE.U32.AND P2, PT, R9, R8, PT ;  /* 0x000000080900720c */ /* 0x000fe20003f46070 */
[----:B------:R-:W-:Y:S01]  /*1060*/  DFMA R14, R16, -R10, 1 ;  /* 0x3ff00000100e742b */ /* 0x000fe2000000080a */
[----:B------:R-:W-:Y:S02]  /*1070*/  IMAD.MOV.U32 R25, RZ, RZ, R9 ;  /* 0x000000ffff197224 */ /* 0x000fe400078e0009 */
[----:B------:R-:W-:Y:S02]  /*1080*/  SEL R19, R24, 0x63400000, !P2 ;  /* 0x6340000018137807 */ /* 0x000fe40005000000 */
[----:B------:R-:W-:-:S03]  /*1090*/  FSETP.GEU.AND P2, PT, |R7|, 1.469367938527859385e-39, PT ;  /* 0x001000000700780b */ /* 0x000fc60003f4e200 */
[----:B------:R-:W-:Y:S01]  /*10a0*/  DFMA R14, R16, R14, R16 ;  /* 0x0000000e100e722b */ /* 0x000fe20000000010 */
[----:B------:R-:W-:Y:S01]  /*10b0*/  LOP3.LUT R17, R19, 0x800fffff, R7, 0xf8, !PT ;  /* 0x800fffff13117812 */ /* 0x000fe200078ef807 */
[----:B------:R-:W-:-:S08]  /*10c0*/  IMAD.MOV.U32 R16, RZ, RZ, R6 ;  /* 0x000000ffff107224 */ /* 0x000fd000078e0006 */
[----:B------:R-:W-:Y:S05]  /*10d0*/  @P2 BRA `(.L_x_16) ;  /* 0x0000000000202947 */ /* 0x000fea0003800000 */
[----:B------:R-:W-:-:S04]  /*10e0*/  LOP3.LUT R18, R13, 0x7ff00000, RZ, 0xc0, !PT ;  /* 0x7ff000000d127812 */ /* 0x000fc800078ec0ff */
[----:B------:R-:W-:Y:S01]  /*10f0*/  ISETP.GE.U32.AND P2, PT, R9, R18, PT ;  /* 0x000000120900720c */ /* 0x000fe20003f46070 */
[----:B------:R-:W-:-:S03]  /*1100*/  IMAD.MOV.U32 R18, RZ, RZ, RZ ;  /* 0x000000ffff127224 */ /* 0x000fc600078e00ff */
[----:B------:R-:W-:-:S04]  /*1110*/  SEL R19, R24, 0x63400000, !P2 ;  /* 0x6340000018137807 */ /* 0x000fc80005000000 */
[----:B------:R-:W-:-:S04]  /*1120*/  LOP3.LUT R19, R19, 0x80000000, R7, 0xf8, !PT ;  /* 0x8000000013137812 */ /* 0x000fc800078ef807 */
[----:B------:R-:W-:-:S06]  /*1130*/  LOP3.LUT R19, R19, 0x100000, RZ, 0xfc, !PT ;  /* 0x0010000013137812 */ /* 0x000fcc00078efcff */
[----:B------:R-:W-:-:S10]  /*1140*/  DFMA R16, R16, 2, -R18 ;  /* 0x400000001010782b */ /* 0x000fd40000000812 */
[----:B------:R-:W-:-:S07]  /*1150*/  LOP3.LUT R25, R17, 0x7ff00000, RZ, 0xc0, !PT ;  /* 0x7ff0000011197812 */ /* 0x000fce00078ec0ff */
.L_x_16:
[----:B------:R-:W-:Y:S01]  /*1160*/  DMUL R18, R14, R16 ;  /* 0x000000100e127228 */ /* 0x000fe20000000000 */
[----:B------:R-:W-:Y:S07]  /*1170*/  BSSY.RECONVERGENT B3, `(.L_x_17) ;  /* 0x000003a000037945 */ /* 0x000fee0003800200 */
[----:B------:R-:W-:-:S08]  /*1180*/  DFMA R20, R18, -R10, R16 ;  /* 0x8000000a1214722b */ /* 0x000fd00000000010 */
[----:B------:R-:W-:Y:S01]  /*1190*/  DFMA R20, R14, R20, R18 ;  /* 0x000000140e14722b */ /* 0x000fe20000000012 */
[----:B------:R-:W-:Y:S01]  /*11a0*/  IMAD.MOV.U32 R14, RZ, RZ, R8 ;  /* 0x000000ffff0e7224 */ /* 0x000fe200078e0008 */
[----:B------:R-:W-:Y:S01]  /*11b0*/  @!P0 LOP3.LUT R14, R11, 0x7ff00000, RZ, 0xc0, !PT ;  /* 0x7ff000000b0e8812 */ /* 0x000fe200078ec0ff */
[----:B------:R-:W-:-:S05]  /*11c0*/  VIADD R8, R25, 0xffffffff ;  /* 0xffffffff19087836 */ /* 0x000fca0000000000 */
[----:B------:R-:W-:Y:S01]  /*11d0*/  ISETP.GT.U32.AND P0, PT, R8, 0x7feffffe, PT ;  /* 0x7feffffe0800780c */ /* 0x000fe20003f04070 */
[----:B------:R-:W-:-:S05]  /*11e0*/  VIADD R8, R14, 0xffffffff ;  /* 0xffffffff0e087836 */ /* 0x000fca0000000000 */
[----:B------:R-:W-:-:S13]  /*11f0*/  ISETP.GT.U32.OR P0, PT, R8, 0x7feffffe, P0 ;  /* 0x7feffffe0800780c */ /* 0x000fda0000704470 */
[----:B------:R-:W-:Y:S05]  /*1200*/  @P0 BRA `(.L_x_18) ;  /* 0x00000000006c0947 */ /* 0x000fea0003800000 */
[----:B------:R-:W-:-:S04]  /*1210*/  LOP3.LUT R14, R13, 0x7ff00000, RZ, 0xc0, !PT ;  /* 0x7ff000000d0e7812 */ /* 0x000fc800078ec0ff */
[CC--:B------:R-:W-:Y:S02]  /*1220*/  VIADDMNMX R8, R9.reuse, -R14.reuse, 0xb9600000, !PT ;  /* 0xb960000009087446 */ /* 0x0c0fe4000780090e */
[----:B------:R-:W-:Y:S01]  /*1230*/  ISETP.GE.U32.AND P0, PT, R9, R14, PT ;  /* 0x0000000e0900720c */ /* 0x000fe20003f06070 */
[----:B------:R-:W-:Y:S01]  /*1240*/  IMAD.MOV.U32 R14, RZ, RZ, RZ ;  /* 0x000000ffff0e7224 */ /* 0x000fe200078e00ff */
[----:B------:R-:W-:Y:S02]  /*1250*/  VIMNMX R8, PT, PT, R8, 0x46a00000, PT ;  /* 0x46a0000008087848 */ /* 0x000fe40003fe0100 */
[----:B------:R-:W-:-:S05]  /*1260*/  SEL R9, R24, 0x63400000, !P0 ;  /* 0x6340000018097807 */ /* 0x000fca0004000000 */
[----:B------:R-:W-:-:S04]  /*1270*/  IMAD.IADD R18, R8, 0x1, -R9 ;  /* 0x0000000108127824 */ /* 0x000fc800078e0a09 */
[----:B------:R-:W-:-:S06]  /*1280*/  VIADD R15, R18, 0x7fe00000 ;  /* 0x7fe00000120f7836 */ /* 0x000fcc0000000000 */
[----:B------:R-:W-:-:S10]  /*1290*/  DMUL R8, R20, R14 ;  /* 0x0000000e14087228 */ /* 0x000fd40000000000 */
[----:B------:R-:W-:-:S13]  /*12a0*/  FSETP.GTU.AND P0, PT, |R9|, 1.469367938527859385e-39, PT ;  /* 0x001000000900780b */ /* 0x000fda0003f0c200 */
[----:B------:R-:W-:Y:S05]  /*12b0*/  @P0 BRA `(.L_x_19) ;  /* 0x0000000000940947 */ /* 0x000fea0003800000 */
[----:B------:R-:W-:Y:S01]  /*12c0*/  DFMA R10, R20, -R10, R16 ;  /* 0x8000000a140a722b */ /* 0x000fe20000000010 */
[----:B------:R-:W-:-:S09]  /*12d0*/  IMAD.MOV.U32 R14, RZ, RZ, RZ ;  /* 0x000000ffff0e7224 */ /* 0x000fd200078e00ff */
[C---:B------:R-:W-:Y:S02]  /*12e0*/  FSETP.NEU.AND P0, PT, R11.reuse, RZ, PT ;  /* 0x000000ff0b00720b */ /* 0x040fe40003f0d000 */
[----:B------:R-:W-:-:S04]  /*12f0*/  LOP3.LUT R13, R11, 0x80000000, R13, 0x48, !PT ;  /* 0x800000000b0d7812 */ /* 0x000fc800078e480d */
[----:B------:R-:W-:-:S07]  /*1300*/  LOP3.LUT R15, R13, R15, RZ, 0xfc, !PT ;  /* 0x0000000f0d0f7212 */ /* 0x000fce00078efcff */
[----:B------:R-:W-:Y:S05]  /*1310*/  @!P0 BRA `(.L_x_19) ;  /* 0x00000000007c8947 */ /* 0x000fea0003800000 */
[----:B------:R-:W-:Y:S01]  /*1320*/  IMAD.MOV R11, RZ, RZ, -R18 ;  /* 0x000000ffff0b7224 */ /* 0x000fe200078e0a12 */
[----:B------:R-:W-:Y:S01]  /*1330*/  MOV R10, RZ ;  /* 0x000000ff000a7202 */ /* 0x000fe20000000f00 */
[----:B------:R-:W-:-:S05]  /*1340*/  DMUL.RP R14, R20, R14 ;  /* 0x0000000e140e7228 */ /* 0x000fca0000008000 */
[----:B------:R-:W-:-:S05]  /*1350*/  DFMA R10, R8, -R10, R20 ;  /* 0x8000000a080a722b */ /* 0x000fca0000000014 */
[----:B------:R-:W-:Y:S02]  /*1360*/  LOP3.LUT R13, R15, R13, RZ, 0x3c, !PT ;  /* 0x0000000d0f0d7212 */ /* 0x000fe400078e3cff */
[----:B------:R-:W-:-:S04]  /*1370*/  IADD3 R10, PT, PT, -R18, -0x43300000, RZ ;  /* 0xbcd00000120a7810 */ /* 0x000fc80007ffe1ff */
[----:B------:R-:W-:-:S04]  /*1380*/  FSETP.NEU.AND P0, PT, |R11|, R10, PT ;  /* 0x0000000a0b00720b */ /* 0x000fc80003f0d200 */
[----:B------:R-:W-:Y:S02]  /*1390*/  FSEL R8, R14, R8, !P0 ;  /* 0x000000080e087208 */ /* 0x000fe40004000000 */
[----:B------:R-:W-:Y:S01]  /*13a0*/  FSEL R9, R13, R9, !P0 ;  /* 0x000000090d097208 */ /* 0x000fe20004000000 */
[----:B------:R-:W-:Y:S06]  /*13b0*/  BRA `(.L_x_19) ;  /* 0x0000000000547947 */ /* 0x000fec0003800000 */
.L_x_18:
[----:B------:R-:W-:-:S14]  /*13c0*/  DSETP.NAN.AND P0, PT, R6, R6, PT ;  /* 0x000000060600722a */ /* 0x000fdc0003f08000 */
[----:B------:R-:W-:Y:S05]  /*13d0*/  @P0 BRA `(.L_x_20) ;  /* 0x0000000000440947 */ /* 0x000fea0003800000 */
[----:B------:R-:W-:-:S14]  /*13e0*/  DSETP.NAN.AND P0, PT, R12, R12, PT ;  /* 0x0000000c0c00722a */ /* 0x000fdc0003f08000 */
[----:B------:R-:W-:Y:S05]  /*13f0*/  @P0 BRA `(.L_x_21) ;  /* 0x0000000000300947 */ /* 0x000fea0003800000 */
[----:B------:R-:W-:Y:S01]  /*1400*/  ISETP.NE.AND P0, PT, R25, R14, PT ;  /* 0x0000000e1900720c */ /* 0x000fe20003f05270 */
[----:B------:R-:W-:Y:S02]  /*1410*/  IMAD.MOV.U32 R8, RZ, RZ, 0x0 ;  /* 0x00000000ff087424 */ /* 0x000fe400078e00ff */
[----:B------:R-:W-:-:S10]  /*1420*/  IMAD.MOV.U32 R9, RZ, RZ, -0x80000 ;  /* 0xfff80000ff097424 */ /* 0x000fd400078e00ff */
[----:B------:R-:W-:Y:S05]  /*1430*/  @!P0 BRA `(.L_x_19) ;  /* 0x0000000000348947 */ /* 0x000fea0003800000 */
[----:B------:R-:W-:Y:S02]  /*1440*/  ISETP.NE.AND P0, PT, R25, 0x7ff00000, PT ;  /* 0x7ff000001900780c */ /* 0x000fe40003f05270 */
[----:B------:R-:W-:Y:S02]  /*1450*/  LOP3.LUT R9, R7, 0x80000000, R13, 0x48, !PT ;  /* 0x8000000007097812 */ /* 0x000fe400078e480d */
[----:B------:R-:W-:-:S13]  /*1460*/  ISETP.EQ.OR P0, PT, R14, RZ, !P0 ;  /* 0x000000ff0e00720c */ /* 0x000fda0004702670 */
[----:B------:R-:W-:Y:S01]  /*1470*/  @P0 LOP3.LUT R10, R9, 0x7ff00000, RZ, 0xfc, !PT ;  /* 0x7ff00000090a0812 */ /* 0x000fe200078efcff */
[----:B------:R-:W-:Y:S02]  /*1480*/  @!P0 IMAD.MOV.U32 R8, RZ, RZ, RZ ;  /* 0x000000ffff088224 */ /* 0x000fe400078e00ff */
[----:B------:R-:W-:Y:S02]  /*1490*/  @P0 IMAD.MOV.U32 R8, RZ, RZ, RZ ;  /* 0x000000ffff080224 */ /* 0x000fe400078e00ff */
[----:B------:R-:W-:Y:S01]  /*14a0*/  @P0 IMAD.MOV.U32 R9, RZ, RZ, R10 ;  /* 0x000000ffff090224 */ /* 0x000fe200078e000a */
[----:B------:R-:W-:Y:S06]  /*14b0*/  BRA `(.L_x_19) ;  /* 0x0000000000147947 */ /* 0x000fec0003800000 */
.L_x_21:
[----:B------:R-:W-:Y:S01]  /*14c0*/  LOP3.LUT R9, R13, 0x80000, RZ, 0xfc, !PT ;  /* 0x000800000d097812 */ /* 0x000fe200078efcff */
[----:B------:R-:W-:Y:S01]  /*14d0*/  IMAD.MOV.U32 R8, RZ, RZ, R12 ;  /* 0x000000ffff087224 */ /* 0x000fe200078e000c */
[----:B------:R-:W-:Y:S06]  /*14e0*/  BRA `(.L_x_19) ;  /* 0x0000000000087947 */ /* 0x000fec0003800000 */
.L_x_20:
[----:B------:R-:W-:Y:S01]  /*14f0*/  LOP3.LUT R9, R7, 0x80000, RZ, 0xfc, !PT ;  /* 0x0008000007097812 */ /* 0x000fe200078efcff */
[----:B------:R-:W-:-:S07]  /*1500*/  IMAD.MOV.U32 R8, RZ, RZ, R6 ;  /* 0x000000ffff087224 */ /* 0x000fce00078e0006 */
.L_x_19:
[----:B------:R-:W-:Y:S05]  /*1510*/  BSYNC.RECONVERGENT B3 ;  /* 0x0000000000037941 */ /* 0x000fea0003800200 */
.L_x_17:
[----:B------:R-:W-:Y:S02]  /*1520*/  IMAD.MOV.U32 R10, RZ, RZ, R8 ;  /* 0x000000ffff0a7224 */ /* 0x000fe400078e0008 */
[----:B------:R-:W-:Y:S02]  /*1530*/  IMAD.MOV.U32 R11, RZ, RZ, R9 ;  /* 0x000000ffff0b7224 */ /* 0x000fe400078e0009 */
[----:B------:R-:W-:Y:S02]  /*1540*/  IMAD.MOV.U32 R8, RZ, RZ, R0 ;  /* 0x000000ffff087224 */ /* 0x000fe400078e0000 */
[----:B------:R-:W-:-:S04]  /*1550*/  IMAD.MOV.U32 R9, RZ, RZ, 0x0 ;  /* 0x00000000ff097424 */ /* 0x000fc800078e00ff */
[----:B------:R-:W-:Y:S05]  /*1560*/  RET.REL.NODEC R8 `(_Z6cal_piPdidii) ;  /* 0xffffffe808a47950 */ /* 0x000fea0003c3ffff */
.L_x_22:
[----:B------:R-:W-:-:S00]  /*1570*/  BRA `(.L_x_22) ;  /* 0xfffffffc00fc7947 */ /* 0x000fc0000383ffff */
[----:B------:R-:W-:-:S00]  /*1580*/  NOP ;  /* 0x0000000000007918 */ /* 0x000fc00000000000 */
[----:B------:R-:W-:-:S00]  /*1590*/  NOP ;  /* 0x0000000000007918 */ /* 0x000fc00000000000 */
[----:B------:R-:W-:-:S00]  /*15a0*/  NOP ;  /* 0x0000000000007918 */ /* 0x000fc00000000000 */
[----:B------:R-:W-:-:S00]  /*15b0*/  NOP ;  /* 0x0000000000007918 */ /* 0x000fc00000000000 */
[----:B------:R-:W-:-:S00]  /*15c0*/  NOP ;  /* 0x0000000000007918 */ /* 0x000fc00000000000 */
[----:B------:R-:W-:-:S00]  /*15d0*/  NOP ;  /* 0x0000000000007918 */ /* 0x000fc00000000000 */
[----:B------:R-:W-:-:S00]  /*15e0*/  NOP ;  /* 0x0000000000007918 */ /* 0x000fc00000000000 */
[----:B------:R-:W-:-:S00]  /*15f0*/  NOP ;  /* 0x0000000000007918 */ /* 0x000fc00000000000 */
.L_x_23:


//--------------------- .nv.shared._Z6cal_piPdidii --------------------------
	.section	.nv.shared._Z6cal_piPdidii,"aw",@nobits
	.sectionflags	@""
	.align	8
.nv.shared._Z6cal_piPdidii:
	.zero		1280


//--------------------- .nv.shared.reserved.0     --------------------------
	.section	.nv.shared.reserved.0,"aw",@nobits
	.weak		__nv_reservedSMEM_offset_0_alias
	.size		__nv_reservedSMEM_offset_0_alias, 0, 64
	.other		__nv_reservedSMEM_offset_0_alias,@"STO_CUDA_RESERVED_SHARED STV_DEFAULT"
__nv_reservedSMEM_offset_0_alias:
	.zero		0
	.zero		64


//--------------------- .nv.constant0._Z6cal_piPdidii --------------------------
	.section	.nv.constant0._Z6cal_piPdidii,"a",@progbits
	.sectionflags	@""
	.align	4
.nv.constant0._Z6cal_piPdidii:
	.zero		928


//--------------------- SYMBOLS --------------------------

	.type		.nv.reservedSmem.offset0,@object
	.size		.nv.reservedSmem.offset0,0x4
	.type		.nv.reservedSmem.cap,@object
	.size		.nv.reservedSmem.cap,0x4
